	.headerflags	@"EF_CUDA_TEXMODE_UNIFIED EF_CUDA_64BIT_ADDRESS EF_CUDA_ACCELERATORS EF_CUDA_SM90 EF_CUDA_VIRTUAL_SM(EF_CUDA_SM90)"
	.elftype	@"ET_EXEC"


//--------------------- .nv.info                  --------------------------
	.section	.nv.info,"",@"SHT_CUDA_INFO"
	.align	4


	//----- nvinfo : EIATTR_REGCOUNT
	.align		4
        /*0000*/ 	.byte	0x04, 0x2f
        /*0002*/ 	.short	(.L_1 - .L_0)
	.align		4
.L_0:
        /*0004*/ 	.word	index@(triton_poi_fused__softmax_1)
        /*0008*/ 	.word	0x0000000e


	//----- nvinfo : EIATTR_MIN_STACK_SIZE
	.align		4
.L_1:
        /*000c*/ 	.byte	0x04, 0x12
        /*000e*/ 	.short	(.L_3 - .L_2)
	.align		4
.L_2:
        /*0010*/ 	.word	index@(triton_poi_fused__softmax_1)
        /*0014*/ 	.word	0x00000000


	//----- nvinfo : EIATTR_FRAME_SIZE
	.align		4
.L_3:
        /*0018*/ 	.byte	0x04, 0x11
        /*001a*/ 	.short	(.L_5 - .L_4)
	.align		4
.L_4:
        /*001c*/ 	.word	index@(triton_poi_fused__softmax_1)
        /*0020*/ 	.word	0x00000000


	//----- nvinfo : EIATTR_MIN_STACK_SIZE
	.align		4
.L_5:
        /*0024*/ 	.byte	0x04, 0x12
        /*0026*/ 	.short	(.L_7 - .L_6)
	.align		4
.L_6:
        /*0028*/ 	.word	index@(triton_poi_fused__softmax_1)
        /*002c*/ 	.word	0x00000000
.L_7:


//--------------------- .nv.info.triton_poi_fused__softmax_1 --------------------------
	.section	.nv.info.triton_poi_fused__softmax_1,"",@"SHT_CUDA_INFO"
	.sectionflags	@""
	.align	4


	//----- nvinfo : EIATTR_CUDA_API_VERSION
	.align		4
        /*0000*/ 	.byte	0x04, 0x37
        /*0002*/ 	.short	(.L_9 - .L_8)
.L_8:
        /*0004*/ 	.word	0x0000007c


	//----- nvinfo : EIATTR_KPARAM_INFO
	.align		4
.L_9:
        /*0008*/ 	.byte	0x04, 0x17
        /*000a*/ 	.short	(.L_11 - .L_10)
.L_10:
        /*000c*/ 	.word	0x00000000
        /*0010*/ 	.short	0x0002
        /*0012*/ 	.short	0x0010
        /*0014*/ 	.byte	0x00, 0xf0, 0x11, 0x00


	//----- nvinfo : EIATTR_KPARAM_INFO
	.align		4
.L_11:
        /*0018*/ 	.byte	0x04, 0x17
        /*001a*/ 	.short	(.L_13 - .L_12)
.L_12:
        /*001c*/ 	.word	0x00000000
        /*0020*/ 	.short	0x0001
        /*0022*/ 	.short	0x0008
        /*0024*/ 	.byte	0x00, 0xf4, 0x21, 0x00


	//----- nvinfo : EIATTR_KPARAM_INFO
	.align		4
.L_13:
        /*0028*/ 	.byte	0x04, 0x17
        /*002a*/ 	.short	(.L_15 - .L_14)
.L_14:
        /*002c*/ 	.word	0x00000000
        /*0030*/ 	.short	0x0000
        /*0032*/ 	.short	0x0000
        /*0034*/ 	.byte	0x00, 0xf4, 0x21, 0x00


	//----- nvinfo : EIATTR_SPARSE_MMA_MASK
	.align		4
.L_15:
        /*0038*/ 	.byte	0x03, 0x50
        /*003a*/ 	.short	0x0000


	//----- nvinfo : EIATTR_MAXREG_COUNT
	.align		4
        /*003c*/ 	.byte	0x03, 0x1b
        /*003e*/ 	.short	0x00ff


	//----- nvinfo : EIATTR_EXIT_INSTR_OFFSETS
	.align		4
        /*0040*/ 	.byte	0x04, 0x1c
        /*0042*/ 	.short	(.L_17 - .L_16)


	//   ....[0]....
.L_16:
        /*0044*/ 	.word	0x00000290


	//   ....[1]....
        /*0048*/ 	.word	0x000002b0


	//----- nvinfo : EIATTR_REQNTID
	.align		4
.L_17:
        /*004c*/ 	.byte	0x04, 0x10
        /*004e*/ 	.short	(.L_19 - .L_18)
.L_18:
        /*0050*/ 	.word	0x00000080
        /*0054*/ 	.word	0x00000001
        /*0058*/ 	.word	0x00000001


	//----- nvinfo : EIATTR_CBANK_PARAM_SIZE
	.align		4
.L_19:
        /*005c*/ 	.byte	0x03, 0x19
        /*005e*/ 	.short	0x0014


	//----- nvinfo : EIATTR_PARAM_CBANK
	.align		4
        /*0060*/ 	.byte	0x04, 0x0a
        /*0062*/ 	.short	(.L_21 - .L_20)
	.align		4
.L_20:
        /*0064*/ 	.word	index@(.nv.constant0.triton_poi_fused__softmax_1)
        /*0068*/ 	.short	0x0210
        /*006a*/ 	.short	0x0014


	//----- nvinfo : EIATTR_SW_WAR
	.align		4
.L_21:
        /*006c*/ 	.byte	0x04, 0x36
        /*006e*/ 	.short	(.L_23 - .L_22)
.L_22:
        /*0070*/ 	.word	0x00000008
.L_23:


//--------------------- .nv.callgraph             --------------------------
	.section	.nv.callgraph,"",@"SHT_CUDA_CALLGRAPH"
	.align	4
	.sectionentsize	8
	.align		4
        /*0000*/ 	.word	0x00000000
	.align		4
        /*0004*/ 	.word	0xffffffff
	.align		4
        /*0008*/ 	.word	0x00000000
	.align		4
        /*000c*/ 	.word	0xfffffffe
	.align		4
        /*0010*/ 	.word	0x00000000
	.align		4
        /*0014*/ 	.word	0xfffffffd
	.align		4
        /*0018*/ 	.word	0x00000000
	.align		4
        /*001c*/ 	.word	0xfffffffc


//--------------------- .text.triton_poi_fused__softmax_1 --------------------------
	.section	.text.triton_poi_fused__softmax_1,"ax",@progbits
	.align	128
        .global         triton_poi_fused__softmax_1
        .type           triton_poi_fused__softmax_1,@function
        .size           triton_poi_fused__softmax_1,(.L_x_1 - triton_poi_fused__softmax_1)
        .other          triton_poi_fused__softmax_1,@"STO_CUDA_ENTRY STV_DEFAULT"
triton_poi_fused__softmax_1:
.text.triton_poi_fused__softmax_1:
[----:B------:R-:W0:Y:S02]  /*0000*/  LDC R1, c[0x0][0x28] ;  /* 0x00000a00ff017b82 */ /* 0x000e240000000800 */
[----:B------:R-:W1:Y:S01]  /*0010*/  S2R R0, SR_TID.X ;  /* 0x0000000000007919 */ /* 0x000e620000002100 */
[----:B------:R-:W2:Y:S01]  /*0020*/  LDC.64 R2, c[0x0][0x210] ;  /* 0x00008400ff027b82 */ /* 0x000ea20000000a00 */
[----:B------:R-:W-:Y:S01]  /*0030*/  IMAD.MOV.U32 R11, RZ, RZ, RZ ;  /* 0x000000ffff0b7224 */ /* 0x000fe200078e00ff */
[----:B------:R-:W-:Y:S01]  /*0040*/  ULDC.64 UR4, c[0x0][0x208] ;  /* 0x0000820000047ab9 */ /* 0x000fe20000000a00 */
[----:B------:R-:W3:Y:S01]  /*0050*/  S2R R7, SR_CTAID.X ;  /* 0x0000000000077919 */ /* 0x000ee20000002500 */
[----:B------:R-:W-:Y:S01]  /*0060*/  IMAD.MOV.U32 R6, RZ, RZ, RZ ;  /* 0x000000ffff067224 */ /* 0x000fe200078e00ff */
[----:B-1----:R-:W-:Y:S02]  /*0070*/  LOP3.LUT R0, R0, 0x7f, RZ, 0xc0, !PT ;  /* 0x0000007f00007812 */ /* 0x002fe400078ec0ff */
[----:B---3--:R-:W-:-:S03]  /*0080*/  SHF.R.S32.HI R4, RZ, 0x18, R7 ;  /* 0x00000018ff047819 */ /* 0x008fc60000011407 */
[----:B------:R-:W-:Y:S01]  /*0090*/  IMAD R7, R7, 0x80, R0 ;  /* 0x0000008007077824 */ /* 0x000fe200078e0200 */
[----:B------:R-:W-:-:S04]  /*00a0*/  SGXT R0, R4, 0x1 ;  /* 0x000000010400781a */ /* 0x000fc80000000200 */
[----:B------:R-:W-:Y:S02]  /*00b0*/  ISETP.GE.AND P0, PT, R7, 0x100, PT ;  /* 0x000001000700780c */ /* 0x000fe40003f06270 */
[----:B------:R-:W-:-:S04]  /*00c0*/  LEA.HI R0, R0, R7, RZ, 0x2 ;  /* 0x0000000700007211 */ /* 0x000fc800078f10ff */
[----:B------:R-:W-:-:S05]  /*00d0*/  LOP3.LUT R5, R0, 0xfffffffc, RZ, 0xc0, !PT ;  /* 0xfffffffc00057812 */ /* 0x000fca00078ec0ff */
[----:B--2---:R-:W-:-:S05]  /*00e0*/  IMAD.WIDE R4, R5, 0x4, R2 ;  /* 0x0000000405047825 */ /* 0x004fca00078e0202 */
[----:B------:R-:W2:Y:S01]  /*00f0*/  @!P0 LDG.E.EL R11, desc[UR4][R4.64] ;  /* 0x00000004040b8981 */ /* 0x000ea2000c2e1900 */
[----:B------:R-:W-:-:S03]  /*0100*/  CS2R R8, SRZ ;  /* 0x0000000000087805 */ /* 0x000fc6000001ff00 */
[----:B------:R-:W3:Y:S04]  /*0110*/  @!P0 LDG.E.EL R6, desc[UR4][R4.64+0x4] ;  /* 0x0000040404068981 */ /* 0x000ee8000c2e1900 */
[----:B------:R-:W4:Y:S04]  /*0120*/  @!P0 LDG.E.EL R8, desc[UR4][R4.64+0x8] ;  /* 0x0000080404088981 */ /* 0x000f28000c2e1900 */
[----:B------:R-:W5:Y:S01]  /*0130*/  @!P0 LDG.E.EL R9, desc[UR4][R4.64+0xc] ;  /* 0x00000c0404098981 */ /* 0x000f62000c2e1900 */
[----:B------:R-:W-:Y:S02]  /*0140*/  IMAD.MOV.U32 R0, RZ, RZ, RZ ;  /* 0x000000ffff007224 */ /* 0x000fe400078e00ff */
[----:B------:R-:W-:-:S05]  /*0150*/  IMAD.WIDE R2, R7, 0x4, R2 ;  /* 0x0000000407027825 */ /* 0x000fca00078e0202 */
[----:B------:R1:W5:Y:S02]  /*0160*/  @!P0 LDG.E R0, desc[UR4][R2.64] ;  /* 0x0000000402008981 */ /* 0x000364000c1e1900 */
[----:B-1----:R-:W1:Y:S02]  /*0170*/  LDC.64 R2, c[0x0][0x218] ;  /* 0x00008600ff027b82 */ /* 0x002e640000000a00 */
[----:B-1----:R-:W-:Y:S01]  /*0180*/  IMAD.WIDE R2, R7, 0x4, R2 ;  /* 0x0000000407027825 */ /* 0x002fe200078e0202 */
[C---:B--2---:R-:W-:Y:S02]  /*0190*/  FSETP.NAN.AND P2, PT, R11.reuse, R11, PT ;  /* 0x0000000b0b00720b */ /* 0x044fe40003f48000 */
[----:B---3--:R-:W-:-:S11]  /*01a0*/  FSETP.GT.AND P1, PT, R11, R6, PT ;  /* 0x000000060b00720b */ /* 0x008fd60003f24000 */
[----:B------:R-:W-:-:S04]  /*01b0*/  @!P2 FSEL R11, R11, R6, P1 ;  /* 0x000000060b0ba208 */ /* 0x000fc80000800000 */
[C---:B----4-:R-:W-:Y:S02]  /*01c0*/  FSETP.GT.AND P1, PT, R11.reuse, R8, PT ;  /* 0x000000080b00720b */ /* 0x050fe40003f24000 */
[----:B------:R-:W-:-:S11]  /*01d0*/  FSETP.NAN.AND P2, PT, R11, R11, PT ;  /* 0x0000000b0b00720b */ /* 0x000fd60003f48000 */
[----:B------:R-:W-:-:S04]  /*01e0*/  @!P1 FSEL R11, R11, R8, P2 ;  /* 0x000000080b0b9208 */ /* 0x000fc80001000000 */
[C---:B-----5:R-:W-:Y:S02]  /*01f0*/  FSETP.GT.AND P1, PT, R11.reuse, R9, PT ;  /* 0x000000090b00720b */ /* 0x060fe40003f24000 */
[----:B------:R-:W-:-:S11]  /*0200*/  FSETP.NAN.AND P2, PT, R11, R11, PT ;  /* 0x0000000b0b00720b */ /* 0x000fd60003f48000 */
[----:B------:R-:W-:-:S05]  /*0210*/  @!P1 FSEL R11, R11, R9, P2 ;  /* 0x000000090b0b9208 */ /* 0x000fca0001000000 */
[----:B------:R-:W-:-:S04]  /*0220*/  FADD R0, -R11, R0 ;  /* 0x000000000b007221 */ /* 0x000fc80000000100 */
[----:B------:R-:W-:-:S04]  /*0230*/  FMUL R0, R0, 0.5 ;  /* 0x3f00000000007820 */ /* 0x000fc80000400000 */
[----:B------:R-:W-:-:S05]  /*0240*/  FMUL R0, R0, 1.4426950216293334961 ;  /* 0x3fb8aa3b00007820 */ /* 0x000fca0000400000 */
[----:B------:R-:W-:-:S13]  /*0250*/  FSETP.GEU.AND P1, PT, R0, -126, PT ;  /* 0xc2fc00000000780b */ /* 0x000fda0003f2e000 */
[----:B------:R-:W-:-:S04]  /*0260*/  @!P1 FMUL R0, R0, 0.5 ;  /* 0x3f00000000009820 */ /* 0x000fc80000400000 */
[----:B------:R-:W1:Y:S02]  /*0270*/  MUFU.EX2 R5, R0 ;  /* 0x0000000000057308 */ /* 0x000e640000000800 */
[----:B-1----:R-:W-:Y:S01]  /*0280*/  @!P1 FMUL R5, R5, R5 ;  /* 0x0000000505059220 */ /* 0x002fe20000400000 */
[----:B------:R-:W-:Y:S06]  /*0290*/  @P0 EXIT ;  /* 0x000000000000094d */ /* 0x000fec0003800000 */
[----:B------:R-:W-:Y:S01]  /*02a0*/  STG.E desc[UR4][R2.64], R5 ;  /* 0x0000000502007986 */ /* 0x000fe2000c101904 */
[----:B------:R-:W-:Y:S05]  /*02b0*/  EXIT ;  /* 0x000000000000794d */ /* 0x000fea0003800000 */
.L_x_0:
[----:B------:R-:W-:-:S00]  /*02c0*/  BRA `(.L_x_0) ;  /* 0xfffffffc00fc7947 */ /* 0x000fc0000383ffff */
[----:B------:R-:W-:-:S00]  /*02d0*/  NOP ;  /* 0x0000000000007918 */ /* 0x000fc00000000000 */
        /* <DEDUP_REMOVED lines=10> */
.L_x_1:


//--------------------- .nv.constant0.triton_poi_fused__softmax_1 --------------------------
	.section	.nv.constant0.triton_poi_fused__softmax_1,"a",@progbits
	.sectionflags	@""
	.align	4
.nv.constant0.triton_poi_fused__softmax_1:
	.zero		548
